//
// Generated by NVIDIA NVVM Compiler
//
// Compiler Build ID: CL-36424714
// Cuda compilation tools, release 13.0, V13.0.88
// Based on NVVM 20.0.0
//

.version 9.0
.target sm_100
.address_size 64

	// .globl	_Z9helloCUDAv
.extern .func  (.param .b32 func_retval0) vprintf
(
	.param .b64 vprintf_param_0,
	.param .b64 vprintf_param_1
)
;
.global .align 1 .b8 $str[17] = {72, 101, 108, 108, 111, 32, 102, 114, 111, 109, 32, 71, 80, 85, 33, 10};

.visible .entry _Z9helloCUDAv()
{
	.reg .b32 	%r<3>;
	.reg .b64 	%rd<3>;

	mov.u64 	%rd1, $str;
	cvta.global.u64 	%rd2, %rd1;
	{ // callseq 0, 0
	.param .b64 param0;
	st.param.b64 	[param0], %rd2;
	.param .b64 param1;
	st.param.b64 	[param1], 0;
	.param .b32 retval0;
	call.uni (retval0), 
	vprintf, 
	(
	param0, 
	param1
	);
	ld.param.b32 	%r1, [retval0];
	} // callseq 0
	ret;

}


// ===== COMPILED SASS (sm_100) =====

	.target	sm_100

	.elftype	@"ET_EXEC"


//--------------------- .note.nv.tkinfo           --------------------------
	.section	.note.nv.tkinfo,"",@"SHT_NOTE"
	.sectionflags	@"SHF_NOTE_NV_TKINFO"
	.tkinfo
        /*0018*/ 	.word	0x00000002
        /*0030*/ 	.string	""
        /*0030*/ 	.string	"ptxas"
        /*0030*/ 	.string	"Cuda compilation tools, release 13.0, V13.0.88"
        /*0030*/ 	.string	"Build cuda_13.0.r13.0/compiler.36424714_0"
        /*0030*/ 	.string	"-arch sm_100 -m 64 "



//--------------------- .note.nv.cuinfo           --------------------------
	.section	.note.nv.cuinfo,"",@"SHT_NOTE"
	.sectionflags	@"SHF_NOTE_NV_CUINFO"
        /*0018*/ 	.short	0x0002
        /*001a*/ 	.short	0x0064
        /*001c*/ 	.short	0x0082
	.zero		2


//--------------------- .nv.info                  --------------------------
	.section	.nv.info,"",@"SHT_CUDA_INFO"
	.align	4


	//----- nvinfo : EIATTR_REGCOUNT
	.align		4
        /*0000*/ 	.byte	0x04, 0x2f
        /*0002*/ 	.short	(.L_2 - .L_1)
	.align		4
.L_1:
        /*0004*/ 	.word	index@(_Z9helloCUDAv)
        /*0008*/ 	.word	0x00000018


	//----- nvinfo : EIATTR_FRAME_SIZE
	.align		4
.L_2:
        /*000c*/ 	.byte	0x04, 0x11
        /*000e*/ 	.short	(.L_4 - .L_3)
	.align		4
.L_3:
        /*0010*/ 	.word	index@(_Z9helloCUDAv)
        /*0014*/ 	.word	0x00000000


	//----- nvinfo : EIATTR_MIN_STACK_SIZE
	.align		4
.L_4:
        /*0018*/ 	.byte	0x04, 0x12
        /*001a*/ 	.short	(.L_6 - .L_5)
	.align		4
.L_5:
        /*001c*/ 	.word	index@(_Z9helloCUDAv)
        /*0020*/ 	.word	0x00000000
.L_6:


//--------------------- .nv.compat                --------------------------
	.section	.nv.compat,"",@"SHT_CUDA_COMPAT_INFO"
	.align	4
        /*0000*/ 	.byte	0x02, 0x09, 0x00, 0x00, 0x02, 0x02, 0x01, 0x00, 0x02, 0x05, 0x05, 0x00, 0x03, 0x07, 0x01, 0x01
        /*0010*/ 	.byte	0x02, 0x03, 0x00, 0x00, 0x02, 0x06, 0x01, 0x00, 0x04, 0x0b, 0x08, 0x00, 0x09, 0x00, 0x00, 0x00
        /*0020*/ 	.byte	0x00, 0x00, 0x00, 0x00


//--------------------- .nv.info._Z9helloCUDAv    --------------------------
	.section	.nv.info._Z9helloCUDAv,"",@"SHT_CUDA_INFO"
	.sectionflags	@""
	.align	4


	//----- nvinfo : EIATTR_CUDA_API_VERSION
	.align		4
        /*0000*/ 	.byte	0x04, 0x37
        /*0002*/ 	.short	(.L_8 - .L_7)
.L_7:
        /*0004*/ 	.word	0x00000082


	//----- nvinfo : EIATTR_SPARSE_MMA_MASK
	.align		4
.L_8:
        /*0008*/ 	.byte	0x03, 0x50
        /*000a*/ 	.short	0x0000


	//----- nvinfo : EIATTR_MAXREG_COUNT
	.align		4
        /*000c*/ 	.byte	0x03, 0x1b
        /*000e*/ 	.short	0x00ff


	//----- nvinfo : EIATTR_EXTERNS
	.align		4
        /*0010*/ 	.byte	0x04, 0x0f
        /*0012*/ 	.short	(.L_10 - .L_9)


	//   ....[0]....
	.align		4
.L_9:
        /*0014*/ 	.word	index@(vprintf)


	//----- nvinfo : EIATTR_MERCURY_ISA_VERSION
	.align		4
.L_10:
        /*0018*/ 	.byte	0x03, 0x5f
        /*001a*/ 	.short	0x0101


	//----- nvinfo : EIATTR_VRC_CTA_INIT_COUNT
	.align		4
        /*001c*/ 	.byte	0x02, 0x4a
	.zero		1
	.zero		1


	//----- nvinfo : EIATTR_SYSCALL_OFFSETS
	.align		4
        /*0020*/ 	.byte	0x04, 0x46
        /*0022*/ 	.short	(.L_12 - .L_11)


	//   ....[0]....
.L_11:
        /*0024*/ 	.word	0x00000080


	//----- nvinfo : EIATTR_EXIT_INSTR_OFFSETS
	.align		4
.L_12:
        /*0028*/ 	.byte	0x04, 0x1c
        /*002a*/ 	.short	(.L_14 - .L_13)


	//   ....[0]....
.L_13:
        /*002c*/ 	.word	0x00000090


	//----- nvinfo : EIATTR_SW_WAR
	.align		4
.L_14:
        /*0030*/ 	.byte	0x04, 0x36
        /*0032*/ 	.short	(.L_16 - .L_15)
.L_15:
        /*0034*/ 	.word	0x00000008
.L_16:


//--------------------- .nv.callgraph             --------------------------
	.section	.nv.callgraph,"",@"SHT_CUDA_CALLGRAPH"
	.align	4
	.sectionentsize	8
	.align		4
        /*0000*/ 	.word	0x00000000
	.align		4
        /*0004*/ 	.word	0xffffffff
	.align		4
        /*0008*/ 	.word	index@(_Z9helloCUDAv)
	.align		4
        /*000c*/ 	.word	index@(vprintf)
	.align		4
        /*0010*/ 	.word	0x00000000
	.align		4
        /*0014*/ 	.word	0xfffffffe
	.align		4
        /*0018*/ 	.word	0x00000000
	.align		4
        /*001c*/ 	.word	0xfffffffd
	.align		4
        /*0020*/ 	.word	0x00000000
	.align		4
        /*0024*/ 	.word	0xfffffffc


//--------------------- .nv.constant4             --------------------------
	.section	.nv.constant4,"a",@progbits
	.align	8
	.align		8
.nv.constant4:
        /*0000*/ 	.dword	vprintf
	.align		8
        /*0008*/ 	.dword	$str


//--------------------- .text._Z9helloCUDAv       --------------------------
	.section	.text._Z9helloCUDAv,"ax",@progbits
	.align	128
        .global         _Z9helloCUDAv
        .type           _Z9helloCUDAv,@function
        .size           _Z9helloCUDAv,(.L_x_2 - _Z9helloCUDAv)
        .other          _Z9helloCUDAv,@"STO_CUDA_ENTRY STV_DEFAULT"
_Z9helloCUDAv:
.text._Z9helloCUDAv:
[----:B------:R-:W0:Y:S01]  /*0000*/  LDC R1, c[0x0][0x37c] ;  /* 0x0000df00ff017b82 */ /* 0x000e220000000800 */
[----:B------:R-:W-:Y:S01]  /*0010*/  MOV R0, 0x0 ;  /* 0x0000000000007802 */ /* 0x000fe20000000f00 */
[----:B------:R-:W1:Y:S01]  /*0020*/  LDCU.64 UR4, c[0x4][0x8] ;  /* 0x01000100ff0477ac */ /* 0x000e620008000a00 */
[----:B------:R-:W-:-:S05]  /*0030*/  CS2R R6, SRZ ;  /* 0x0000000000067805 */ /* 0x000fca000001ff00 */
[----:B------:R2:W3:Y:S01]  /*0040*/  LDC.64 R2, c[0x4][R0] ;  /* 0x0100000000027b82 */ /* 0x0004e20000000a00 */
[----:B-1----:R-:W-:Y:S02]  /*0050*/  IMAD.U32 R4, RZ, RZ, UR4 ;  /* 0x00000004ff047e24 */ /* 0x002fe4000f8e00ff */
[----:B--2---:R-:W-:-:S07]  /*0060*/  IMAD.U32 R5, RZ, RZ, UR5 ;  /* 0x00000005ff057e24 */ /* 0x004fce000f8e00ff */
[----:B------:R-:W-:-:S07]  /*0070*/  LEPC R20, `(.L_x_0) ;  /* 0x000000001014794e */ /* 0x000fce0000000000 */
[----:B0--3--:R-:W-:Y:S05]  /*0080*/  CALL.ABS.NOINC R2 ;  /* 0x0000000002007343 */ /* 0x009fea0003c00000 */
.L_x_0:
[----:B------:R-:W-:Y:S05]  /*0090*/  EXIT ;  /* 0x000000000000794d */ /* 0x000fea0003800000 */
.L_x_1:
[----:B------:R-:W-:-:S00]  /*00a0*/  BRA `(.L_x_1) ;  /* 0xfffffffc00fc7947 */ /* 0x000fc0000383ffff */
[----:B------:R-:W-:-:S00]  /*00b0*/  NOP ;  /* 0x0000000000007918 */ /* 0x000fc00000000000 */
        /* <DEDUP_REMOVED lines=12> */
.L_x_2:


//--------------------- .nv.global.init           --------------------------
	.section	.nv.global.init,"aw",@progbits
.nv.global.init:
	.type		$str,@object
	.size		$str,(.L_0 - $str)
$str:
        /*0000*/ 	.byte	0x48, 0x65, 0x6c, 0x6c, 0x6f, 0x20, 0x66, 0x72, 0x6f, 0x6d, 0x20, 0x47, 0x50, 0x55, 0x21, 0x0a
        /*0010*/ 	.byte	0x00
.L_0:


//--------------------- .nv.shared.reserved.0     --------------------------
	.section	.nv.shared.reserved.0,"aw",@nobits
	.weak		__nv_reservedSMEM_offset_0_alias
	.size		__nv_reservedSMEM_offset_0_alias, 0, 64
	.other		__nv_reservedSMEM_offset_0_alias,@"STO_CUDA_RESERVED_SHARED STV_DEFAULT"
__nv_reservedSMEM_offset_0_alias:
	.zero		0
	.zero		64


//--------------------- .nv.constant0._Z9helloCUDAv --------------------------
	.section	.nv.constant0._Z9helloCUDAv,"a",@progbits
	.sectionflags	@""
	.align	4
.nv.constant0._Z9helloCUDAv:
	.zero		896


//--------------------- SYMBOLS --------------------------

	.type		.nv.reservedSmem.offset0,@object
	.size		.nv.reservedSmem.offset0,0x4
	.type		vprintf,@function
